//
// Generated by NVIDIA NVVM Compiler
//
// Compiler Build ID: CL-36424714
// Cuda compilation tools, release 13.0, V13.0.88
// Based on NVVM 20.0.0
//

.version 9.0
.target sm_100
.address_size 64

	// .globl	_Z17count_occurrencesPiS_i

.visible .entry _Z17count_occurrencesPiS_i(
	.param .u64 .ptr .align 1 _Z17count_occurrencesPiS_i_param_0,
	.param .u64 .ptr .align 1 _Z17count_occurrencesPiS_i_param_1,
	.param .u32 _Z17count_occurrencesPiS_i_param_2
)
{
	.reg .pred 	%p<7>;
	.reg .b32 	%r<41>;
	.reg .b64 	%rd<23>;

	ld.param.u64 	%rd3, [_Z17count_occurrencesPiS_i_param_0];
	ld.param.u64 	%rd4, [_Z17count_occurrencesPiS_i_param_1];
	ld.param.u32 	%r12, [_Z17count_occurrencesPiS_i_param_2];
	cvta.to.global.u64 	%rd1, %rd3;
	cvta.to.global.u64 	%rd2, %rd4;
	mov.u32 	%r13, %ctaid.x;
	mov.u32 	%r14, %ntid.x;
	mov.u32 	%r15, %tid.x;
	mad.lo.s32 	%r39, %r13, %r14, %r15;
	mov.u32 	%r16, %nctaid.x;
	mul.lo.s32 	%r2, %r14, %r16;
	setp.ge.s32 	%p1, %r39, %r12;
	@%p1 bra 	$L__BB0_7;
	add.s32 	%r17, %r39, %r2;
	max.s32 	%r18, %r12, %r17;
	setp.lt.s32 	%p2, %r17, %r12;
	selp.u32 	%r19, 1, 0, %p2;
	add.s32 	%r20, %r17, %r19;
	sub.s32 	%r21, %r18, %r20;
	div.u32 	%r22, %r21, %r2;
	add.s32 	%r3, %r22, %r19;
	and.b32  	%r23, %r3, 3;
	setp.eq.s32 	%p3, %r23, 3;
	@%p3 bra 	$L__BB0_4;
	add.s32 	%r24, %r3, 1;
	and.b32  	%r25, %r24, 3;
	neg.s32 	%r37, %r25;
$L__BB0_3:
	.pragma "nounroll";
	mul.wide.s32 	%rd5, %r39, 4;
	add.s64 	%rd6, %rd2, %rd5;
	ld.global.u32 	%r26, [%rd6];
	mul.wide.s32 	%rd7, %r26, 4;
	add.s64 	%rd8, %rd1, %rd7;
	atom.global.add.u32 	%r27, [%rd8], 1;
	add.s32 	%r39, %r39, %r2;
	add.s32 	%r37, %r37, 1;
	setp.ne.s32 	%p4, %r37, 0;
	@%p4 bra 	$L__BB0_3;
$L__BB0_4:
	setp.lt.u32 	%p5, %r3, 3;
	@%p5 bra 	$L__BB0_7;
	mul.wide.s32 	%rd13, %r2, 4;
	shl.b32 	%r36, %r2, 2;
$L__BB0_6:
	mul.wide.s32 	%rd9, %r39, 4;
	add.s64 	%rd10, %rd2, %rd9;
	ld.global.u32 	%r28, [%rd10];
	mul.wide.s32 	%rd11, %r28, 4;
	add.s64 	%rd12, %rd1, %rd11;
	atom.global.add.u32 	%r29, [%rd12], 1;
	add.s64 	%rd14, %rd10, %rd13;
	ld.global.u32 	%r30, [%rd14];
	mul.wide.s32 	%rd15, %r30, 4;
	add.s64 	%rd16, %rd1, %rd15;
	atom.global.add.u32 	%r31, [%rd16], 1;
	add.s64 	%rd17, %rd14, %rd13;
	ld.global.u32 	%r32, [%rd17];
	mul.wide.s32 	%rd18, %r32, 4;
	add.s64 	%rd19, %rd1, %rd18;
	atom.global.add.u32 	%r33, [%rd19], 1;
	add.s64 	%rd20, %rd17, %rd13;
	ld.global.u32 	%r34, [%rd20];
	mul.wide.s32 	%rd21, %r34, 4;
	add.s64 	%rd22, %rd1, %rd21;
	atom.global.add.u32 	%r35, [%rd22], 1;
	add.s32 	%r39, %r36, %r39;
	setp.lt.s32 	%p6, %r39, %r12;
	@%p6 bra 	$L__BB0_6;
$L__BB0_7:
	ret;

}
	// .globl	_Z28multiply_weighted_occurencesPiS_S_i
.visible .entry _Z28multiply_weighted_occurencesPiS_S_i(
	.param .u64 .ptr .align 1 _Z28multiply_weighted_occurencesPiS_S_i_param_0,
	.param .u64 .ptr .align 1 _Z28multiply_weighted_occurencesPiS_S_i_param_1,
	.param .u64 .ptr .align 1 _Z28multiply_weighted_occurencesPiS_S_i_param_2,
	.param .u32 _Z28multiply_weighted_occurencesPiS_S_i_param_3
)
{
	.reg .pred 	%p<7>;
	.reg .b32 	%r<53>;
	.reg .b64 	%rd<25>;

	ld.param.u64 	%rd4, [_Z28multiply_weighted_occurencesPiS_S_i_param_0];
	ld.param.u64 	%rd5, [_Z28multiply_weighted_occurencesPiS_S_i_param_1];
	ld.param.u64 	%rd6, [_Z28multiply_weighted_occurencesPiS_S_i_param_2];
	ld.param.u32 	%r12, [_Z28multiply_weighted_occurencesPiS_S_i_param_3];
	cvta.to.global.u64 	%rd1, %rd4;
	cvta.to.global.u64 	%rd2, %rd6;
	cvta.to.global.u64 	%rd3, %rd5;
	mov.u32 	%r13, %ctaid.x;
	mov.u32 	%r14, %ntid.x;
	mov.u32 	%r15, %tid.x;
	mad.lo.s32 	%r51, %r13, %r14, %r15;
	mov.u32 	%r16, %nctaid.x;
	mul.lo.s32 	%r2, %r14, %r16;
	setp.ge.s32 	%p1, %r51, %r12;
	@%p1 bra 	$L__BB1_7;
	add.s32 	%r17, %r51, %r2;
	max.s32 	%r18, %r12, %r17;
	setp.lt.s32 	%p2, %r17, %r12;
	selp.u32 	%r19, 1, 0, %p2;
	add.s32 	%r20, %r17, %r19;
	sub.s32 	%r21, %r18, %r20;
	div.u32 	%r22, %r21, %r2;
	add.s32 	%r3, %r22, %r19;
	and.b32  	%r23, %r3, 3;
	setp.eq.s32 	%p3, %r23, 3;
	@%p3 bra 	$L__BB1_4;
	add.s32 	%r24, %r3, 1;
	and.b32  	%r25, %r24, 3;
	neg.s32 	%r49, %r25;
$L__BB1_3:
	.pragma "nounroll";
	mul.wide.s32 	%rd7, %r51, 4;
	add.s64 	%rd8, %rd1, %rd7;
	add.s64 	%rd9, %rd2, %rd7;
	add.s64 	%rd10, %rd3, %rd7;
	ld.global.u32 	%r26, [%rd10];
	mul.lo.s32 	%r27, %r26, %r51;
	ld.global.u32 	%r28, [%rd9];
	mul.lo.s32 	%r29, %r27, %r28;
	st.global.u32 	[%rd8], %r29;
	add.s32 	%r51, %r51, %r2;
	add.s32 	%r49, %r49, 1;
	setp.ne.s32 	%p4, %r49, 0;
	@%p4 bra 	$L__BB1_3;
$L__BB1_4:
	setp.lt.u32 	%p5, %r3, 3;
	@%p5 bra 	$L__BB1_7;
	mul.wide.s32 	%rd15, %r2, 4;
$L__BB1_6:
	mul.wide.s32 	%rd11, %r51, 4;
	add.s64 	%rd12, %rd3, %rd11;
	ld.global.u32 	%r30, [%rd12];
	mul.lo.s32 	%r31, %r30, %r51;
	add.s64 	%rd13, %rd2, %rd11;
	ld.global.u32 	%r32, [%rd13];
	mul.lo.s32 	%r33, %r31, %r32;
	add.s64 	%rd14, %rd1, %rd11;
	st.global.u32 	[%rd14], %r33;
	add.s32 	%r34, %r51, %r2;
	add.s64 	%rd16, %rd12, %rd15;
	ld.global.u32 	%r35, [%rd16];
	mul.lo.s32 	%r36, %r35, %r34;
	add.s64 	%rd17, %rd13, %rd15;
	ld.global.u32 	%r37, [%rd17];
	mul.lo.s32 	%r38, %r36, %r37;
	add.s64 	%rd18, %rd14, %rd15;
	st.global.u32 	[%rd18], %r38;
	add.s32 	%r39, %r34, %r2;
	add.s64 	%rd19, %rd16, %rd15;
	ld.global.u32 	%r40, [%rd19];
	mul.lo.s32 	%r41, %r40, %r39;
	add.s64 	%rd20, %rd17, %rd15;
	ld.global.u32 	%r42, [%rd20];
	mul.lo.s32 	%r43, %r41, %r42;
	add.s64 	%rd21, %rd18, %rd15;
	st.global.u32 	[%rd21], %r43;
	add.s32 	%r44, %r39, %r2;
	add.s64 	%rd22, %rd19, %rd15;
	ld.global.u32 	%r45, [%rd22];
	mul.lo.s32 	%r46, %r45, %r44;
	add.s64 	%rd23, %rd20, %rd15;
	ld.global.u32 	%r47, [%rd23];
	mul.lo.s32 	%r48, %r46, %r47;
	add.s64 	%rd24, %rd21, %rd15;
	st.global.u32 	[%rd24], %r48;
	add.s32 	%r51, %r44, %r2;
	setp.lt.s32 	%p6, %r51, %r12;
	@%p6 bra 	$L__BB1_6;
$L__BB1_7:
	ret;

}


// ===== COMPILED SASS (sm_100) =====

	.target	sm_100

	.elftype	@"ET_EXEC"


//--------------------- .note.nv.tkinfo           --------------------------
	.section	.note.nv.tkinfo,"",@"SHT_NOTE"
	.sectionflags	@"SHF_NOTE_NV_TKINFO"
	.tkinfo
        /*0018*/ 	.word	0x00000002
        /*0030*/ 	.string	""
        /*0030*/ 	.string	"ptxas"
        /*0030*/ 	.string	"Cuda compilation tools, release 13.0, V13.0.88"
        /*0030*/ 	.string	"Build cuda_13.0.r13.0/compiler.36424714_0"
        /*0030*/ 	.string	"-arch sm_100 -m 64 "



//--------------------- .note.nv.cuinfo           --------------------------
	.section	.note.nv.cuinfo,"",@"SHT_NOTE"
	.sectionflags	@"SHF_NOTE_NV_CUINFO"
        /*0018*/ 	.short	0x0002
        /*001a*/ 	.short	0x0064
        /*001c*/ 	.short	0x0082
	.zero		2


//--------------------- .nv.info                  --------------------------
	.section	.nv.info,"",@"SHT_CUDA_INFO"
	.align	4


	//----- nvinfo : EIATTR_REGCOUNT
	.align		4
        /*0000*/ 	.byte	0x04, 0x2f
        /*0002*/ 	.short	(.L_1 - .L_0)
	.align		4
.L_0:
        /*0004*/ 	.word	index@(_Z17count_occurrencesPiS_i)
        /*0008*/ 	.word	0x0000001a


	//----- nvinfo : EIATTR_FRAME_SIZE
	.align		4
.L_1:
        /*000c*/ 	.byte	0x04, 0x11
        /*000e*/ 	.short	(.L_3 - .L_2)
	.align		4
.L_2:
        /*0010*/ 	.word	index@(_Z17count_occurrencesPiS_i)
        /*0014*/ 	.word	0x00000000


	//----- nvinfo : EIATTR_REGCOUNT
	.align		4
.L_3:
        /*0018*/ 	.byte	0x04, 0x2f
        /*001a*/ 	.short	(.L_5 - .L_4)
	.align		4
.L_4:
        /*001c*/ 	.word	index@(_Z28multiply_weighted_occurencesPiS_S_i)
        /*0020*/ 	.word	0x0000001e


	//----- nvinfo : EIATTR_FRAME_SIZE
	.align		4
.L_5:
        /*0024*/ 	.byte	0x04, 0x11
        /*0026*/ 	.short	(.L_7 - .L_6)
	.align		4
.L_6:
        /*0028*/ 	.word	index@(_Z28multiply_weighted_occurencesPiS_S_i)
        /*002c*/ 	.word	0x00000000


	//----- nvinfo : EIATTR_MIN_STACK_SIZE
	.align		4
.L_7:
        /*0030*/ 	.byte	0x04, 0x12
        /*0032*/ 	.short	(.L_9 - .L_8)
	.align		4
.L_8:
        /*0034*/ 	.word	index@(_Z28multiply_weighted_occurencesPiS_S_i)
        /*0038*/ 	.word	0x00000000


	//----- nvinfo : EIATTR_MIN_STACK_SIZE
	.align		4
.L_9:
        /*003c*/ 	.byte	0x04, 0x12
        /*003e*/ 	.short	(.L_11 - .L_10)
	.align		4
.L_10:
        /*0040*/ 	.word	index@(_Z17count_occurrencesPiS_i)
        /*0044*/ 	.word	0x00000000
.L_11:


//--------------------- .nv.compat                --------------------------
	.section	.nv.compat,"",@"SHT_CUDA_COMPAT_INFO"
	.align	4
        /*0000*/ 	.byte	0x02, 0x09, 0x00, 0x00, 0x02, 0x02, 0x01, 0x00, 0x02, 0x05, 0x05, 0x00, 0x03, 0x07, 0x01, 0x01
        /*0010*/ 	.byte	0x02, 0x03, 0x00, 0x00, 0x02, 0x06, 0x01, 0x00, 0x04, 0x0b, 0x08, 0x00, 0x09, 0x00, 0x00, 0x00
        /*0020*/ 	.byte	0x00, 0x00, 0x00, 0x00


//--------------------- .nv.info._Z28multiply_weighted_occurencesPiS_S_i --------------------------
	.section	.nv.info._Z28multiply_weighted_occurencesPiS_S_i,"",@"SHT_CUDA_INFO"
	.sectionflags	@""
	.align	4


	//----- nvinfo : EIATTR_CUDA_API_VERSION
	.align		4
        /*0000*/ 	.byte	0x04, 0x37
        /*0002*/ 	.short	(.L_13 - .L_12)
.L_12:
        /*0004*/ 	.word	0x00000082


	//----- nvinfo : EIATTR_KPARAM_INFO
	.align		4
.L_13:
        /*0008*/ 	.byte	0x04, 0x17
        /*000a*/ 	.short	(.L_15 - .L_14)
.L_14:
        /*000c*/ 	.word	0x00000000
        /*0010*/ 	.short	0x0003
        /*0012*/ 	.short	0x0018
        /*0014*/ 	.byte	0x00, 0xf0, 0x11, 0x00


	//----- nvinfo : EIATTR_KPARAM_INFO
	.align		4
.L_15:
        /*0018*/ 	.byte	0x04, 0x17
        /*001a*/ 	.short	(.L_17 - .L_16)
.L_16:
        /*001c*/ 	.word	0x00000000
        /*0020*/ 	.short	0x0002
        /*0022*/ 	.short	0x0010
        /*0024*/ 	.byte	0x00, 0xf5, 0x21, 0x00


	//----- nvinfo : EIATTR_KPARAM_INFO
	.align		4
.L_17:
        /*0028*/ 	.byte	0x04, 0x17
        /*002a*/ 	.short	(.L_19 - .L_18)
.L_18:
        /*002c*/ 	.word	0x00000000
        /*0030*/ 	.short	0x0001
        /*0032*/ 	.short	0x0008
        /*0034*/ 	.byte	0x00, 0xf5, 0x21, 0x00


	//----- nvinfo : EIATTR_KPARAM_INFO
	.align		4
.L_19:
        /*0038*/ 	.byte	0x04, 0x17
        /*003a*/ 	.short	(.L_21 - .L_20)
.L_20:
        /*003c*/ 	.word	0x00000000
        /*0040*/ 	.short	0x0000
        /*0042*/ 	.short	0x0000
        /*0044*/ 	.byte	0x00, 0xf5, 0x21, 0x00


	//----- nvinfo : EIATTR_SPARSE_MMA_MASK
	.align		4
.L_21:
        /*0048*/ 	.byte	0x03, 0x50
        /*004a*/ 	.short	0x0000


	//----- nvinfo : EIATTR_MAXREG_COUNT
	.align		4
        /*004c*/ 	.byte	0x03, 0x1b
        /*004e*/ 	.short	0x00ff


	//----- nvinfo : EIATTR_MERCURY_ISA_VERSION
	.align		4
        /*0050*/ 	.byte	0x03, 0x5f
        /*0052*/ 	.short	0x0101


	//----- nvinfo : EIATTR_VRC_CTA_INIT_COUNT
	.align		4
        /*0054*/ 	.byte	0x02, 0x4a
	.zero		1
	.zero		1


	//----- nvinfo : EIATTR_EXIT_INSTR_OFFSETS
	.align		4
        /*0058*/ 	.byte	0x04, 0x1c
        /*005a*/ 	.short	(.L_23 - .L_22)


	//   ....[0]....
.L_22:
        /*005c*/ 	.word	0x00000090


	//   ....[1]....
        /*0060*/ 	.word	0x000003e0


	//   ....[2]....
        /*0064*/ 	.word	0x00000650


	//----- nvinfo : EIATTR_CRS_STACK_SIZE
	.align		4
.L_23:
        /*0068*/ 	.byte	0x04, 0x1e
        /*006a*/ 	.short	(.L_25 - .L_24)
.L_24:
        /*006c*/ 	.word	0x00000000


	//----- nvinfo : EIATTR_CBANK_PARAM_SIZE
	.align		4
.L_25:
        /*0070*/ 	.byte	0x03, 0x19
        /*0072*/ 	.short	0x001c


	//----- nvinfo : EIATTR_PARAM_CBANK
	.align		4
        /*0074*/ 	.byte	0x04, 0x0a
        /*0076*/ 	.short	(.L_27 - .L_26)
	.align		4
.L_26:
        /*0078*/ 	.word	index@(.nv.constant0._Z28multiply_weighted_occurencesPiS_S_i)
        /*007c*/ 	.short	0x0380
        /*007e*/ 	.short	0x001c


	//----- nvinfo : EIATTR_SW_WAR
	.align		4
.L_27:
        /*0080*/ 	.byte	0x04, 0x36
        /*0082*/ 	.short	(.L_29 - .L_28)
.L_28:
        /*0084*/ 	.word	0x00000008
.L_29:


//--------------------- .nv.info._Z17count_occurrencesPiS_i --------------------------
	.section	.nv.info._Z17count_occurrencesPiS_i,"",@"SHT_CUDA_INFO"
	.sectionflags	@""
	.align	4


	//----- nvinfo : EIATTR_CUDA_API_VERSION
	.align		4
        /*0000*/ 	.byte	0x04, 0x37
        /*0002*/ 	.short	(.L_31 - .L_30)
.L_30:
        /*0004*/ 	.word	0x00000082


	//----- nvinfo : EIATTR_KPARAM_INFO
	.align		4
.L_31:
        /*0008*/ 	.byte	0x04, 0x17
        /*000a*/ 	.short	(.L_33 - .L_32)
.L_32:
        /*000c*/ 	.word	0x00000000
        /*0010*/ 	.short	0x0002
        /*0012*/ 	.short	0x0010
        /*0014*/ 	.byte	0x00, 0xf0, 0x11, 0x00


	//----- nvinfo : EIATTR_KPARAM_INFO
	.align		4
.L_33:
        /*0018*/ 	.byte	0x04, 0x17
        /*001a*/ 	.short	(.L_35 - .L_34)
.L_34:
        /*001c*/ 	.word	0x00000000
        /*0020*/ 	.short	0x0001
        /*0022*/ 	.short	0x0008
        /*0024*/ 	.byte	0x00, 0xf5, 0x21, 0x00


	//----- nvinfo : EIATTR_KPARAM_INFO
	.align		4
.L_35:
        /*0028*/ 	.byte	0x04, 0x17
        /*002a*/ 	.short	(.L_37 - .L_36)
.L_36:
        /*002c*/ 	.word	0x00000000
        /*0030*/ 	.short	0x0000
        /*0032*/ 	.short	0x0000
        /*0034*/ 	.byte	0x00, 0xf5, 0x21, 0x00


	//----- nvinfo : EIATTR_SPARSE_MMA_MASK
	.align		4
.L_37:
        /*0038*/ 	.byte	0x03, 0x50
        /*003a*/ 	.short	0x0000


	//----- nvinfo : EIATTR_MAXREG_COUNT
	.align		4
        /*003c*/ 	.byte	0x03, 0x1b
        /*003e*/ 	.short	0x00ff


	//----- nvinfo : EIATTR_MERCURY_ISA_VERSION
	.align		4
        /*0040*/ 	.byte	0x03, 0x5f
        /*0042*/ 	.short	0x0101


	//----- nvinfo : EIATTR_VRC_CTA_INIT_COUNT
	.align		4
        /*0044*/ 	.byte	0x02, 0x4a
	.zero		1
	.zero		1


	//----- nvinfo : EIATTR_EXIT_INSTR_OFFSETS
	.align		4
        /*0048*/ 	.byte	0x04, 0x1c
        /*004a*/ 	.short	(.L_39 - .L_38)


	//   ....[0]....
.L_38:
        /*004c*/ 	.word	0x00000090


	//   ....[1]....
        /*0050*/ 	.word	0x00000390


	//   ....[2]....
        /*0054*/ 	.word	0x000004e0


	//----- nvinfo : EIATTR_CRS_STACK_SIZE
	.align		4
.L_39:
        /*0058*/ 	.byte	0x04, 0x1e
        /*005a*/ 	.short	(.L_41 - .L_40)
.L_40:
        /*005c*/ 	.word	0x00000000


	//----- nvinfo : EIATTR_CBANK_PARAM_SIZE
	.align		4
.L_41:
        /*0060*/ 	.byte	0x03, 0x19
        /*0062*/ 	.short	0x0014


	//----- nvinfo : EIATTR_PARAM_CBANK
	.align		4
        /*0064*/ 	.byte	0x04, 0x0a
        /*0066*/ 	.short	(.L_43 - .L_42)
	.align		4
.L_42:
        /*0068*/ 	.word	index@(.nv.constant0._Z17count_occurrencesPiS_i)
        /*006c*/ 	.short	0x0380
        /*006e*/ 	.short	0x0014


	//----- nvinfo : EIATTR_SW_WAR
	.align		4
.L_43:
        /*0070*/ 	.byte	0x04, 0x36
        /*0072*/ 	.short	(.L_45 - .L_44)
.L_44:
        /*0074*/ 	.word	0x00000008
.L_45:


//--------------------- .nv.callgraph             --------------------------
	.section	.nv.callgraph,"",@"SHT_CUDA_CALLGRAPH"
	.align	4
	.sectionentsize	8
	.align		4
        /*0000*/ 	.word	0x00000000
	.align		4
        /*0004*/ 	.word	0xffffffff
	.align		4
        /*0008*/ 	.word	0x00000000
	.align		4
        /*000c*/ 	.word	0xfffffffe
	.align		4
        /*0010*/ 	.word	0x00000000
	.align		4
        /*0014*/ 	.word	0xfffffffd
	.align		4
        /*0018*/ 	.word	0x00000000
	.align		4
        /*001c*/ 	.word	0xfffffffc


//--------------------- .text._Z28multiply_weighted_occurencesPiS_S_i --------------------------
	.section	.text._Z28multiply_weighted_occurencesPiS_S_i,"ax",@progbits
	.align	128
        .global         _Z28multiply_weighted_occurencesPiS_S_i
        .type           _Z28multiply_weighted_occurencesPiS_S_i,@function
        .size           _Z28multiply_weighted_occurencesPiS_S_i,(.L_x_10 - _Z28multiply_weighted_occurencesPiS_S_i)
        .other          _Z28multiply_weighted_occurencesPiS_S_i,@"STO_CUDA_ENTRY STV_DEFAULT"
_Z28multiply_weighted_occurencesPiS_S_i:
.text._Z28multiply_weighted_occurencesPiS_S_i:
[----:B------:R-:W-:Y:S01]  /*0000*/  LDC R1, c[0x0][0x37c] ;  /* 0x0000df00ff017b82 */ /* 0x000fe20000000800 */
[----:B------:R-:W0:Y:S07]  /*0010*/  S2R R9, SR_TID.X ;  /* 0x0000000000097919 */ /* 0x000e2e0000002100 */
[----:B------:R-:W0:Y:S01]  /*0020*/  S2UR UR4, SR_CTAID.X ;  /* 0x00000000000479c3 */ /* 0x000e220000002500 */
[----:B------:R-:W1:Y:S07]  /*0030*/  LDCU UR6, c[0x0][0x398] ;  /* 0x00007300ff0677ac */ /* 0x000e6e0008000800 */
[----:B------:R-:W0:Y:S01]  /*0040*/  LDC R0, c[0x0][0x360] ;  /* 0x0000d800ff007b82 */ /* 0x000e220000000800 */
[----:B------:R-:W2:Y:S01]  /*0050*/  LDCU UR5, c[0x0][0x370] ;  /* 0x00006e00ff0577ac */ /* 0x000ea20008000800 */
[----:B0-----:R-:W-:-:S02]  /*0060*/  IMAD R9, R0, UR4, R9 ;  /* 0x0000000400097c24 */ /* 0x001fc4000f8e0209 */
[----:B--2---:R-:W-:-:S03]  /*0070*/  IMAD R0, R0, UR5, RZ ;  /* 0x0000000500007c24 */ /* 0x004fc6000f8e02ff */
[----:B-1----:R-:W-:-:S13]  /*0080*/  ISETP.GE.AND P0, PT, R9, UR6, PT ;  /* 0x0000000609007c0c */ /* 0x002fda000bf06270 */
[----:B------:R-:W-:Y:S05]  /*0090*/  @P0 EXIT ;  /* 0x000000000000094d */ /* 0x000fea0003800000 */
[----:B------:R-:W0:Y:S01]  /*00a0*/  I2F.U32.RP R6, R0 ;  /* 0x0000000000067306 */ /* 0x000e220000209000 */
[----:B------:R-:W-:Y:S01]  /*00b0*/  IADD3 R4, PT, PT, R0, R9, RZ ;  /* 0x0000000900047210 */ /* 0x000fe20007ffe0ff */
[----:B------:R-:W1:Y:S01]  /*00c0*/  LDCU.64 UR4, c[0x0][0x358] ;  /* 0x00006b00ff0477ac */ /* 0x000e620008000a00 */
[----:B------:R-:W-:Y:S01]  /*00d0*/  IADD3 R7, PT, PT, RZ, -R0, RZ ;  /* 0x80000000ff077210 */ /* 0x000fe20007ffe0ff */
[----:B------:R-:W-:Y:S01]  /*00e0*/  BSSY.RECONVERGENT B0, `(.L_x_0) ;  /* 0x000002f000007945 */ /* 0x000fe20003800200 */
[C---:B------:R-:W-:Y:S02]  /*00f0*/  ISETP.GE.AND P0, PT, R4.reuse, UR6, PT ;  /* 0x0000000604007c0c */ /* 0x040fe4000bf06270 */
[----:B------:R-:W-:Y:S02]  /*0100*/  VIMNMX R5, PT, PT, R4, UR6, !PT ;  /* 0x0000000604057c48 */ /* 0x000fe4000ffe0100 */
[----:B------:R-:W-:Y:S02]  /*0110*/  SEL R8, RZ, 0x1, P0 ;  /* 0x00000001ff087807 */ /* 0x000fe40000000000 */
[----:B------:R-:W-:-:S02]  /*0120*/  ISETP.NE.U32.AND P2, PT, R0, RZ, PT ;  /* 0x000000ff0000720c */ /* 0x000fc40003f45070 */
[----:B------:R-:W-:Y:S01]  /*0130*/  IADD3 R5, PT, PT, R5, -R4, -R8 ;  /* 0x8000000405057210 */ /* 0x000fe20007ffe808 */
[----:B0-----:R-:W0:Y:S02]  /*0140*/  MUFU.RCP R6, R6 ;  /* 0x0000000600067308 */ /* 0x001e240000001000 */
[----:B0-----:R-:W-:-:S06]  /*0150*/  IADD3 R2, PT, PT, R6, 0xffffffe, RZ ;  /* 0x0ffffffe06027810 */ /* 0x001fcc0007ffe0ff */
[----:B------:R0:W2:Y:S02]  /*0160*/  F2I.FTZ.U32.TRUNC.NTZ R3, R2 ;  /* 0x0000000200037305 */ /* 0x0000a4000021f000 */
[----:B0-----:R-:W-:Y:S02]  /*0170*/  HFMA2 R2, -RZ, RZ, 0, 0 ;  /* 0x00000000ff027431 */ /* 0x001fe400000001ff */
[----:B--2---:R-:W-:-:S04]  /*0180*/  IMAD R7, R7, R3, RZ ;  /* 0x0000000307077224 */ /* 0x004fc800078e02ff */
[----:B------:R-:W-:-:S06]  /*0190*/  IMAD.HI.U32 R6, R3, R7, R2 ;  /* 0x0000000703067227 */ /* 0x000fcc00078e0002 */
[----:B------:R-:W-:Y:S02]  /*01a0*/  IMAD.HI.U32 R11, R6, R5, RZ ;  /* 0x00000005060b7227 */ /* 0x000fe400078e00ff */
[----:B------:R-:W0:Y:S03]  /*01b0*/  LDC.64 R6, c[0x0][0x380] ;  /* 0x0000e000ff067b82 */ /* 0x000e260000000a00 */
[----:B------:R-:W-:-:S05]  /*01c0*/  IADD3 R2, PT, PT, -R11, RZ, RZ ;  /* 0x000000ff0b027210 */ /* 0x000fca0007ffe1ff */
[----:B------:R-:W-:Y:S02]  /*01d0*/  IMAD R5, R0, R2, R5 ;  /* 0x0000000200057224 */ /* 0x000fe400078e0205 */
[----:B------:R-:W2:Y:S03]  /*01e0*/  LDC.64 R2, c[0x0][0x388] ;  /* 0x0000e200ff027b82 */ /* 0x000ea60000000a00 */
[----:B------:R-:W-:-:S13]  /*01f0*/  ISETP.GE.U32.AND P0, PT, R5, R0, PT ;  /* 0x000000000500720c */ /* 0x000fda0003f06070 */
[----:B------:R-:W-:Y:S02]  /*0200*/  @P0 IADD3 R5, PT, PT, -R0, R5, RZ ;  /* 0x0000000500050210 */ /* 0x000fe40007ffe1ff */
[----:B------:R-:W-:Y:S02]  /*0210*/  @P0 IADD3 R11, PT, PT, R11, 0x1, RZ ;  /* 0x000000010b0b0810 */ /* 0x000fe40007ffe0ff */
[----:B------:R-:W-:Y:S02]  /*0220*/  ISETP.GE.U32.AND P1, PT, R5, R0, PT ;  /* 0x000000000500720c */ /* 0x000fe40003f26070 */
[----:B------:R-:W3:Y:S11]  /*0230*/  LDC.64 R4, c[0x0][0x390] ;  /* 0x0000e400ff047b82 */ /* 0x000ef60000000a00 */
[----:B------:R-:W-:-:S02]  /*0240*/  @P1 IADD3 R11, PT, PT, R11, 0x1, RZ ;  /* 0x000000010b0b1810 */ /* 0x000fc40007ffe0ff */
[----:B------:R-:W-:-:S04]  /*0250*/  @!P2 LOP3.LUT R11, RZ, R0, RZ, 0x33, !PT ;  /* 0x00000000ff0ba212 */ /* 0x000fc800078e33ff */
[----:B------:R-:W-:-:S04]  /*0260*/  IADD3 R8, PT, PT, R8, R11, RZ ;  /* 0x0000000b08087210 */ /* 0x000fc80007ffe0ff */
[C---:B------:R-:W-:Y:S02]  /*0270*/  LOP3.LUT R10, R8.reuse, 0x3, RZ, 0xc0, !PT ;  /* 0x00000003080a7812 */ /* 0x040fe400078ec0ff */
[----:B------:R-:W-:Y:S02]  /*0280*/  ISETP.GE.U32.AND P1, PT, R8, 0x3, PT ;  /* 0x000000030800780c */ /* 0x000fe40003f26070 */
[----:B------:R-:W-:-:S13]  /*0290*/  ISETP.NE.AND P0, PT, R10, 0x3, PT ;  /* 0x000000030a00780c */ /* 0x000fda0003f05270 */
[----:B012---:R-:W-:Y:S05]  /*02a0*/  @!P0 BRA `(.L_x_1) ;  /* 0x0000000000488947 */ /* 0x007fea0003800000 */
[----:B------:R-:W0:Y:S01]  /*02b0*/  LDC.64 R10, c[0x0][0x390] ;  /* 0x0000e400ff0a7b82 */ /* 0x000e220000000a00 */
[----:B------:R-:W-:-:S04]  /*02c0*/  IADD3 R8, PT, PT, R8, 0x1, RZ ;  /* 0x0000000108087810 */ /* 0x000fc80007ffe0ff */
[----:B------:R-:W-:-:S03]  /*02d0*/  LOP3.LUT R8, R8, 0x3, RZ, 0xc0, !PT ;  /* 0x0000000308087812 */ /* 0x000fc600078ec0ff */
[----:B------:R-:W1:Y:S01]  /*02e0*/  LDC.64 R12, c[0x0][0x380] ;  /* 0x0000e000ff0c7b82 */ /* 0x000e620000000a00 */
[----:B------:R-:W-:-:S07]  /*02f0*/  IADD3 R8, PT, PT, -R8, RZ, RZ ;  /* 0x000000ff08087210 */ /* 0x000fce0007ffe1ff */
[----:B------:R-:W2:Y:S02]  /*0300*/  LDC.64 R14, c[0x0][0x388] ;  /* 0x0000e200ff0e7b82 */ /* 0x000ea40000000a00 */
.L_x_2:
[----:B--2---:R-:W-:-:S04]  /*0310*/  IMAD.WIDE R20, R9, 0x4, R14 ;  /* 0x0000000409147825 */ /* 0x004fc800078e020e */
[C---:B0-----:R-:W-:Y:S02]  /*0320*/  IMAD.WIDE R18, R9.reuse, 0x4, R10 ;  /* 0x0000000409127825 */ /* 0x041fe400078e020a */
[----:B------:R-:W2:Y:S04]  /*0330*/  LDG.E R20, desc[UR4][R20.64] ;  /* 0x0000000414147981 */ /* 0x000ea8000c1e1900 */
[----:B----4-:R-:W4:Y:S01]  /*0340*/  LDG.E R19, desc[UR4][R18.64] ;  /* 0x0000000412137981 */ /* 0x010f22000c1e1900 */
[----:B-1----:R-:W-:Y:S01]  /*0350*/  IMAD.WIDE R16, R9, 0x4, R12 ;  /* 0x0000000409107825 */ /* 0x002fe200078e020c */
[----:B------:R-:W-:-:S04]  /*0360*/  IADD3 R8, PT, PT, R8, 0x1, RZ ;  /* 0x0000000108087810 */ /* 0x000fc80007ffe0ff */
[----:B------:R-:W-:Y:S01]  /*0370*/  ISETP.NE.AND P0, PT, R8, RZ, PT ;  /* 0x000000ff0800720c */ /* 0x000fe20003f05270 */
[-C--:B--2---:R-:W-:Y:S01]  /*0380*/  IMAD R22, R20, R9.reuse, RZ ;  /* 0x0000000914167224 */ /* 0x084fe200078e02ff */
[----:B------:R-:W-:-:S03]  /*0390*/  IADD3 R9, PT, PT, R0, R9, RZ ;  /* 0x0000000900097210 */ /* 0x000fc60007ffe0ff */
[----:B----4-:R-:W-:-:S05]  /*03a0*/  IMAD R23, R22, R19, RZ ;  /* 0x0000001316177224 */ /* 0x010fca00078e02ff */
[----:B------:R4:W-:Y:S03]  /*03b0*/  STG.E desc[UR4][R16.64], R23 ;  /* 0x0000001710007986 */ /* 0x0009e6000c101904 */
[----:B------:R-:W-:Y:S05]  /*03c0*/  @P0 BRA `(.L_x_2) ;  /* 0xfffffffc00d00947 */ /* 0x000fea000383ffff */
.L_x_1:
[----:B------:R-:W-:Y:S05]  /*03d0*/  BSYNC.RECONVERGENT B0 ;  /* 0x0000000000007941 */ /* 0x000fea0003800200 */
.L_x_0:
[----:B------:R-:W-:Y:S05]  /*03e0*/  @!P1 EXIT ;  /* 0x000000000000994d */ /* 0x000fea0003800000 */
.L_x_3:
[----:B0---4-:R-:W-:-:S04]  /*03f0*/  IMAD.WIDE R16, R9, 0x4, R2 ;  /* 0x0000000409107825 */ /* 0x011fc800078e0202 */
[C---:B---3--:R-:W-:Y:S01]  /*0400*/  IMAD.WIDE R18, R9.reuse, 0x4, R4 ;  /* 0x0000000409127825 */ /* 0x048fe200078e0204 */
[----:B------:R-:W2:Y:S04]  /*0410*/  LDG.E R8, desc[UR4][R16.64] ;  /* 0x0000000410087981 */ /* 0x000ea8000c1e1900 */
[----:B------:R-:W3:Y:S01]  /*0420*/  LDG.E R13, desc[UR4][R18.64] ;  /* 0x00000004120d7981 */ /* 0x000ee2000c1e1900 */
[----:B------:R-:W-:-:S04]  /*0430*/  IMAD.WIDE R10, R9, 0x4, R6 ;  /* 0x00000004090a7825 */ /* 0x000fc800078e0206 */
[----:B------:R-:W-:-:S04]  /*0440*/  IMAD.WIDE R14, R0, 0x4, R16 ;  /* 0x00000004000e7825 */ /* 0x000fc800078e0210 */
[----:B--2---:R-:W-:-:S04]  /*0450*/  IMAD R8, R8, R9, RZ ;  /* 0x0000000908087224 */ /* 0x004fc800078e02ff */
[----:B---3--:R-:W-:Y:S02]  /*0460*/  IMAD R21, R8, R13, RZ ;  /* 0x0000000d08157224 */ /* 0x008fe400078e02ff */
[----:B------:R-:W-:-:S03]  /*0470*/  IMAD.WIDE R12, R0, 0x4, R18 ;  /* 0x00000004000c7825 */ /* 0x000fc600078e0212 */
[----:B------:R0:W-:Y:S04]  /*0480*/  STG.E desc[UR4][R10.64], R21 ;  /* 0x000000150a007986 */ /* 0x0001e8000c101904 */
[----:B------:R-:W2:Y:S04]  /*0490*/  LDG.E R8, desc[UR4][R14.64] ;  /* 0x000000040e087981 */ /* 0x000ea8000c1e1900 */
[----:B------:R-:W3:Y:S01]  /*04a0*/  LDG.E R23, desc[UR4][R12.64] ;  /* 0x000000040c177981 */ /* 0x000ee2000c1e1900 */
[C---:B------:R-:W-:Y:S01]  /*04b0*/  IADD3 R27, PT, PT, R0.reuse, R9, RZ ;  /* 0x00000009001b7210 */ /* 0x040fe20007ffe0ff */
[----:B------:R-:W-:-:S04]  /*04c0*/  IMAD.WIDE R18, R0, 0x4, R14 ;  /* 0x0000000400127825 */ /* 0x000fc800078e020e */
[----:B--2---:R-:W-:Y:S02]  /*04d0*/  IMAD R16, R27, R8, RZ ;  /* 0x000000081b107224 */ /* 0x004fe400078e02ff */
[----:B------:R-:W-:-:S04]  /*04e0*/  IMAD.WIDE R8, R0, 0x4, R10 ;  /* 0x0000000400087825 */ /* 0x000fc800078e020a */
[----:B---3--:R-:W-:Y:S02]  /*04f0*/  IMAD R23, R16, R23, RZ ;  /* 0x0000001710177224 */ /* 0x008fe400078e02ff */
[----:B------:R-:W-:-:S03]  /*0500*/  IMAD.WIDE R16, R0, 0x4, R12 ;  /* 0x0000000400107825 */ /* 0x000fc600078e020c */
[----:B------:R1:W-:Y:S04]  /*0510*/  STG.E desc[UR4][R8.64], R23 ;  /* 0x0000001708007986 */ /* 0x0003e8000c101904 */
[----:B------:R-:W2:Y:S04]  /*0520*/  LDG.E R20, desc[UR4][R18.64] ;  /* 0x0000000412147981 */ /* 0x000ea8000c1e1900 */
[----:B------:R-:W3:Y:S01]  /*0530*/  LDG.E R25, desc[UR4][R16.64] ;  /* 0x0000000410197981 */ /* 0x000ee2000c1e1900 */
[C---:B0-----:R-:W-:Y:S01]  /*0540*/  IADD3 R21, PT, PT, R0.reuse, R27, RZ ;  /* 0x0000001b00157210 */ /* 0x041fe20007ffe0ff */
[----:B------:R-:W-:-:S04]  /*0550*/  IMAD.WIDE R10, R0, 0x4, R8 ;  /* 0x00000004000a7825 */ /* 0x000fc800078e0208 */
[----:B------:R-:W-:-:S04]  /*0560*/  IMAD.WIDE R12, R0, 0x4, R18 ;  /* 0x00000004000c7825 */ /* 0x000fc800078e0212 */
[----:B------:R-:W-:-:S04]  /*0570*/  IMAD.WIDE R14, R0, 0x4, R16 ;  /* 0x00000004000e7825 */ /* 0x000fc800078e0210 */
[----:B--2---:R-:W-:-:S04]  /*0580*/  IMAD R20, R21, R20, RZ ;  /* 0x0000001415147224 */ /* 0x004fc800078e02ff */
[----:B---3--:R-:W-:-:S05]  /*0590*/  IMAD R25, R20, R25, RZ ;  /* 0x0000001914197224 */ /* 0x008fca00078e02ff */
[----:B------:R0:W-:Y:S04]  /*05a0*/  STG.E desc[UR4][R10.64], R25 ;  /* 0x000000190a007986 */ /* 0x0001e8000c101904 */
[----:B------:R-:W2:Y:S04]  /*05b0*/  LDG.E R12, desc[UR4][R12.64] ;  /* 0x000000040c0c7981 */ /* 0x000ea8000c1e1900 */
[----:B------:R-:W3:Y:S01]  /*05c0*/  LDG.E R15, desc[UR4][R14.64] ;  /* 0x000000040e0f7981 */ /* 0x000ee2000c1e1900 */
[C---:B-1----:R-:W-:Y:S01]  /*05d0*/  IADD3 R9, PT, PT, R0.reuse, R21, RZ ;  /* 0x0000001500097210 */ /* 0x042fe20007ffe0ff */
[----:B------:R-:W-:-:S04]  /*05e0*/  IMAD.WIDE R16, R0, 0x4, R10 ;  /* 0x0000000400107825 */ /* 0x000fc800078e020a */
[----:B--2---:R-:W-:Y:S01]  /*05f0*/  IMAD R8, R9, R12, RZ ;  /* 0x0000000c09087224 */ /* 0x004fe200078e02ff */
[----:B------:R-:W-:-:S03]  /*0600*/  IADD3 R9, PT, PT, R0, R9, RZ ;  /* 0x0000000900097210 */ /* 0x000fc60007ffe0ff */
[----:B---3--:R-:W-:Y:S01]  /*0610*/  IMAD R19, R8, R15, RZ ;  /* 0x0000000f08137224 */ /* 0x008fe200078e02ff */
[----:B------:R-:W-:-:S04]  /*0620*/  ISETP.GE.AND P0, PT, R9, UR6, PT ;  /* 0x0000000609007c0c */ /* 0x000fc8000bf06270 */
[----:B------:R0:W-:Y:S09]  /*0630*/  STG.E desc[UR4][R16.64], R19 ;  /* 0x0000001310007986 */ /* 0x0001f2000c101904 */
[----:B------:R-:W-:Y:S05]  /*0640*/  @!P0 BRA `(.L_x_3) ;  /* 0xfffffffc00688947 */ /* 0x000fea000383ffff */
[----:B------:R-:W-:Y:S05]  /*0650*/  EXIT ;  /* 0x000000000000794d */ /* 0x000fea0003800000 */
.L_x_4:
[----:B------:R-:W-:-:S00]  /*0660*/  BRA `(.L_x_4) ;  /* 0xfffffffc00fc7947 */ /* 0x000fc0000383ffff */
[----:B------:R-:W-:-:S00]  /*0670*/  NOP ;  /* 0x0000000000007918 */ /* 0x000fc00000000000 */
        /* <DEDUP_REMOVED lines=8> */
.L_x_10:


//--------------------- .text._Z17count_occurrencesPiS_i --------------------------
	.section	.text._Z17count_occurrencesPiS_i,"ax",@progbits
	.align	128
        .global         _Z17count_occurrencesPiS_i
        .type           _Z17count_occurrencesPiS_i,@function
        .size           _Z17count_occurrencesPiS_i,(.L_x_11 - _Z17count_occurrencesPiS_i)
        .other          _Z17count_occurrencesPiS_i,@"STO_CUDA_ENTRY STV_DEFAULT"
_Z17count_occurrencesPiS_i:
.text._Z17count_occurrencesPiS_i:
        /* <DEDUP_REMOVED lines=11> */
[C---:B------:R-:W-:Y:S01]  /*00b0*/  IADD3 R4, PT, PT, R0.reuse, R7, RZ ;  /* 0x0000000700047210 */ /* 0x040fe20007ffe0ff */
[----:B------:R-:W-:Y:S01]  /*00c0*/  IMAD.MOV R9, RZ, RZ, -R0 ;  /* 0x000000ffff097224 */ /* 0x000fe200078e0a00 */
[----:B------:R-:W-:Y:S01]  /*00d0*/  ISETP.NE.U32.AND P2, PT, R0, RZ, PT ;  /* 0x000000ff0000720c */ /* 0x000fe20003f45070 */
[----:B------:R-:W1:Y:S01]  /*00e0*/  LDCU.64 UR4, c[0x0][0x358] ;  /* 0x00006b00ff0477ac */ /* 0x000e620008000a00 */
[C---:B------:R-:W-:Y:S01]  /*00f0*/  ISETP.GE.AND P0, PT, R4.reuse, UR6, PT ;  /* 0x0000000604007c0c */ /* 0x040fe2000bf06270 */
[----:B------:R-:W-:Y:S01]  /*0100*/  BSSY.RECONVERGENT B0, `(.L_x_5) ;  /* 0x0000028000007945 */ /* 0x000fe20003800200 */
[----:B------:R-:W-:Y:S02]  /*0110*/  VIMNMX R5, PT, PT, R4, UR6, !PT ;  /* 0x0000000604057c48 */ /* 0x000fe4000ffe0100 */
[----:B------:R-:W-:-:S04]  /*0120*/  SEL R6, RZ, 0x1, P0 ;  /* 0x00000001ff067807 */ /* 0x000fc80000000000 */
[----:B------:R-:W-:Y:S01]  /*0130*/  IADD3 R5, PT, PT, R5, -R4, -R6 ;  /* 0x8000000405057210 */ /* 0x000fe20007ffe806 */
[----:B0-----:R-:W0:Y:S02]  /*0140*/  MUFU.RCP R8, R8 ;  /* 0x0000000800087308 */ /* 0x001e240000001000 */
[----:B0-----:R-:W-:-:S06]  /*0150*/  IADD3 R2, PT, PT, R8, 0xffffffe, RZ ;  /* 0x0ffffffe08027810 */ /* 0x001fcc0007ffe0ff */
[----:B------:R0:W2:Y:S02]  /*0160*/  F2I.FTZ.U32.TRUNC.NTZ R3, R2 ;  /* 0x0000000200037305 */ /* 0x0000a4000021f000 */
[----:B0-----:R-:W-:Y:S02]  /*0170*/  IMAD.MOV.U32 R2, RZ, RZ, RZ ;  /* 0x000000ffff027224 */ /* 0x001fe400078e00ff */
[----:B--2---:R-:W-:-:S04]  /*0180*/  IMAD R9, R9, R3, RZ ;  /* 0x0000000309097224 */ /* 0x004fc800078e02ff */
[----:B------:R-:W-:-:S06]  /*0190*/  IMAD.HI.U32 R8, R3, R9, R2 ;  /* 0x0000000903087227 */ /* 0x000fcc00078e0002 */
[----:B------:R-:W-:-:S05]  /*01a0*/  IMAD.HI.U32 R9, R8, R5, RZ ;  /* 0x0000000508097227 */ /* 0x000fca00078e00ff */
[----:B------:R-:W-:-:S05]  /*01b0*/  IADD3 R2, PT, PT, -R9, RZ, RZ ;  /* 0x000000ff09027210 */ /* 0x000fca0007ffe1ff */
[----:B------:R-:W-:Y:S02]  /*01c0*/  IMAD R5, R0, R2, R5 ;  /* 0x0000000200057224 */ /* 0x000fe400078e0205 */
[----:B------:R-:W0:Y:S03]  /*01d0*/  LDC.64 R2, c[0x0][0x388] ;  /* 0x0000e200ff027b82 */ /* 0x000e260000000a00 */
[----:B------:R-:W-:-:S13]  /*01e0*/  ISETP.GE.U32.AND P0, PT, R5, R0, PT ;  /* 0x000000000500720c */ /* 0x000fda0003f06070 */
[----:B------:R-:W-:Y:S01]  /*01f0*/  @P0 IMAD.IADD R5, R5, 0x1, -R0 ;  /* 0x0000000105050824 */ /* 0x000fe200078e0a00 */
[----:B------:R-:W-:-:S04]  /*0200*/  @P0 IADD3 R9, PT, PT, R9, 0x1, RZ ;  /* 0x0000000109090810 */ /* 0x000fc80007ffe0ff */
[-C--:B------:R-:W-:Y:S02]  /*0210*/  ISETP.GE.U32.AND P1, PT, R5, R0.reuse, PT ;  /* 0x000000000500720c */ /* 0x080fe40003f26070 */
[----:B------:R-:W2:Y:S11]  /*0220*/  LDC.64 R4, c[0x0][0x380] ;  /* 0x0000e000ff047b82 */ /* 0x000eb60000000a00 */
[----:B------:R-:W-:Y:S01]  /*0230*/  @P1 VIADD R9, R9, 0x1 ;  /* 0x0000000109091836 */ /* 0x000fe20000000000 */
[----:B------:R-:W-:-:S04]  /*0240*/  @!P2 LOP3.LUT R9, RZ, R0, RZ, 0x33, !PT ;  /* 0x00000000ff09a212 */ /* 0x000fc800078e33ff */
[----:B------:R-:W-:-:S04]  /*0250*/  IADD3 R6, PT, PT, R6, R9, RZ ;  /* 0x0000000906067210 */ /* 0x000fc80007ffe0ff */
[C---:B------:R-:W-:Y:S02]  /*0260*/  LOP3.LUT R8, R6.reuse, 0x3, RZ, 0xc0, !PT ;  /* 0x0000000306087812 */ /* 0x040fe400078ec0ff */
[----:B------:R-:W-:Y:S02]  /*0270*/  ISETP.GE.U32.AND P1, PT, R6, 0x3, PT ;  /* 0x000000030600780c */ /* 0x000fe40003f26070 */
[----:B------:R-:W-:-:S13]  /*0280*/  ISETP.NE.AND P0, PT, R8, 0x3, PT ;  /* 0x000000030800780c */ /* 0x000fda0003f05270 */
[----:B01----:R-:W-:Y:S05]  /*0290*/  @!P0 BRA `(.L_x_6) ;  /* 0x0000000000388947 */ /* 0x003fea0003800000 */
[----:B------:R-:W0:Y:S01]  /*02a0*/  LDC.64 R14, c[0x0][0x380] ;  /* 0x0000e000ff0e7b82 */ /* 0x000e220000000a00 */
[----:B------:R-:W-:-:S05]  /*02b0*/  VIADD R6, R6, 0x1 ;  /* 0x0000000106067836 */ /* 0x000fca0000000000 */
[----:B------:R-:W-:Y:S02]  /*02c0*/  LOP3.LUT R6, R6, 0x3, RZ, 0xc0, !PT ;  /* 0x0000000306067812 */ /* 0x000fe400078ec0ff */
[----:B------:R-:W1:Y:S02]  /*02d0*/  LDC.64 R12, c[0x0][0x388] ;  /* 0x0000e200ff0c7b82 */ /* 0x000e640000000a00 */
[----:B------:R-:W-:-:S07]  /*02e0*/  IADD3 R6, PT, PT, -R6, RZ, RZ ;  /* 0x000000ff06067210 */ /* 0x000fce0007ffe1ff */
.L_x_7:
[----:B-1----:R-:W-:-:S06]  /*02f0*/  IMAD.WIDE R8, R7, 0x4, R12 ;  /* 0x0000000407087825 */ /* 0x002fcc00078e020c */
[----:B------:R-:W0:Y:S01]  /*0300*/  LDG.E R9, desc[UR4][R8.64] ;  /* 0x0000000408097981 */ /* 0x000e22000c1e1900 */
[----:B------:R-:W-:Y:S01]  /*0310*/  IADD3 R6, PT, PT, R6, 0x1, RZ ;  /* 0x0000000106067810 */ /* 0x000fe20007ffe0ff */
[----:B---3--:R-:W-:-:S03]  /*0320*/  IMAD.MOV.U32 R17, RZ, RZ, 0x1 ;  /* 0x00000001ff117424 */ /* 0x008fc600078e00ff */
[----:B------:R-:W-:Y:S01]  /*0330*/  ISETP.NE.AND P0, PT, R6, RZ, PT ;  /* 0x000000ff0600720c */ /* 0x000fe20003f05270 */
[----:B------:R-:W-:Y:S02]  /*0340*/  IMAD.IADD R7, R0, 0x1, R7 ;  /* 0x0000000100077824 */ /* 0x000fe400078e0207 */
[----:B0-----:R-:W-:-:S05]  /*0350*/  IMAD.WIDE R10, R9, 0x4, R14 ;  /* 0x00000004090a7825 */ /* 0x001fca00078e020e */
[----:B------:R3:W-:Y:S05]  /*0360*/  REDG.E.ADD.STRONG.GPU desc[UR4][R10.64], R17 ;  /* 0x000000110a00798e */ /* 0x0007ea000c12e104 */
[----:B------:R-:W-:Y:S05]  /*0370*/  @P0 BRA `(.L_x_7) ;  /* 0xfffffffc00dc0947 */ /* 0x000fea000383ffff */
.L_x_6:
[----:B------:R-:W-:Y:S05]  /*0380*/  BSYNC.RECONVERGENT B0 ;  /* 0x0000000000007941 */ /* 0x000fea0003800200 */
.L_x_5:
[----:B------:R-:W-:Y:S05]  /*0390*/  @!P1 EXIT ;  /* 0x000000000000994d */ /* 0x000fea0003800000 */
.L_x_8:
[----:B------:R-:W-:-:S05]  /*03a0*/  IMAD.WIDE R18, R7, 0x4, R2 ;  /* 0x0000000407127825 */ /* 0x000fca00078e0202 */
[----:B0-----:R-:W2:Y:S01]  /*03b0*/  LDG.E R9, desc[UR4][R18.64] ;  /* 0x0000000412097981 */ /* 0x001ea2000c1e1900 */
[----:B------:R-:W-:Y:S02]  /*03c0*/  HFMA2 R23, -RZ, RZ, 0, 5.9604644775390625e-08 ;  /* 0x00000001ff177431 */ /* 0x000fe400000001ff */
[----:B---3--:R-:W-:-:S04]  /*03d0*/  IMAD.WIDE R10, R0, 0x4, R18 ;  /* 0x00000004000a7825 */ /* 0x008fc800078e0212 */
[----:B--2---:R-:W-:-:S05]  /*03e0*/  IMAD.WIDE R8, R9, 0x4, R4 ;  /* 0x0000000409087825 */ /* 0x004fca00078e0204 */
[----:B------:R0:W-:Y:S04]  /*03f0*/  REDG.E.ADD.STRONG.GPU desc[UR4][R8.64], R23 ;  /* 0x000000170800798e */ /* 0x0001e8000c12e104 */
[----:B------:R-:W2:Y:S01]  /*0400*/  LDG.E R13, desc[UR4][R10.64] ;  /* 0x000000040a0d7981 */ /* 0x000ea2000c1e1900 */
[----:B------:R-:W-:-:S04]  /*0410*/  IMAD.WIDE R14, R0, 0x4, R10 ;  /* 0x00000004000e7825 */ /* 0x000fc800078e020a */
[----:B--2---:R-:W-:-:S05]  /*0420*/  IMAD.WIDE R12, R13, 0x4, R4 ;  /* 0x000000040d0c7825 */ /* 0x004fca00078e0204 */
[----:B------:R0:W-:Y:S04]  /*0430*/  REDG.E.ADD.STRONG.GPU desc[UR4][R12.64], R23 ;  /* 0x000000170c00798e */ /* 0x0001e8000c12e104 */
[----:B------:R-:W2:Y:S01]  /*0440*/  LDG.E R17, desc[UR4][R14.64] ;  /* 0x000000040e117981 */ /* 0x000ea2000c1e1900 */
[C---:B------:R-:W-:Y:S01]  /*0450*/  IMAD.WIDE R18, R0.reuse, 0x4, R14 ;  /* 0x0000000400127825 */ /* 0x040fe200078e020e */
[----:B------:R-:W-:-:S03]  /*0460*/  LEA R7, R0, R7, 0x2 ;  /* 0x0000000700077211 */ /* 0x000fc600078e10ff */
[----:B--2---:R-:W-:-:S05]  /*0470*/  IMAD.WIDE R16, R17, 0x4, R4 ;  /* 0x0000000411107825 */ /* 0x004fca00078e0204 */
[----:B------:R0:W-:Y:S04]  /*0480*/  REDG.E.ADD.STRONG.GPU desc[UR4][R16.64], R23 ;  /* 0x000000171000798e */ /* 0x0001e8000c12e104 */
[----:B------:R-:W2:Y:S01]  /*0490*/  LDG.E R19, desc[UR4][R18.64] ;  /* 0x0000000412137981 */ /* 0x000ea2000c1e1900 */
[----:B------:R-:W-:Y:S01]  /*04a0*/  ISETP.GE.AND P0, PT, R7, UR6, PT ;  /* 0x0000000607007c0c */ /* 0x000fe2000bf06270 */
[----:B--2---:R-:W-:-:S05]  /*04b0*/  IMAD.WIDE R20, R19, 0x4, R4 ;  /* 0x0000000413147825 */ /* 0x004fca00078e0204 */
[----:B------:R0:W-:Y:S07]  /*04c0*/  REDG.E.ADD.STRONG.GPU desc[UR4][R20.64], R23 ;  /* 0x000000171400798e */ /* 0x0001ee000c12e104 */
[----:B------:R-:W-:Y:S05]  /*04d0*/  @!P0 BRA `(.L_x_8) ;  /* 0xfffffffc00b08947 */ /* 0x000fea000383ffff */
[----:B------:R-:W-:Y:S05]  /*04e0*/  EXIT ;  /* 0x000000000000794d */ /* 0x000fea0003800000 */
.L_x_9:
        /* <DEDUP_REMOVED lines=9> */
.L_x_11:


//--------------------- .nv.shared.reserved.0     --------------------------
	.section	.nv.shared.reserved.0,"aw",@nobits
	.weak		__nv_reservedSMEM_offset_0_alias
	.size		__nv_reservedSMEM_offset_0_alias, 0, 64
	.other		__nv_reservedSMEM_offset_0_alias,@"STO_CUDA_RESERVED_SHARED STV_DEFAULT"
__nv_reservedSMEM_offset_0_alias:
	.zero		0
	.zero		64


//--------------------- .nv.constant0._Z28multiply_weighted_occurencesPiS_S_i --------------------------
	.section	.nv.constant0._Z28multiply_weighted_occurencesPiS_S_i,"a",@progbits
	.sectionflags	@""
	.align	4
.nv.constant0._Z28multiply_weighted_occurencesPiS_S_i:
	.zero		924


//--------------------- .nv.constant0._Z17count_occurrencesPiS_i --------------------------
	.section	.nv.constant0._Z17count_occurrencesPiS_i,"a",@progbits
	.sectionflags	@""
	.align	4
.nv.constant0._Z17count_occurrencesPiS_i:
	.zero		916


//--------------------- SYMBOLS --------------------------

	.type		.nv.reservedSmem.offset0,@object
	.size		.nv.reservedSmem.offset0,0x4
